	.headerflags	@"EF_CUDA_TEXMODE_UNIFIED EF_CUDA_64BIT_ADDRESS EF_CUDA_ACCELERATORS EF_CUDA_SM90 EF_CUDA_VIRTUAL_SM(EF_CUDA_SM90)"
	.elftype	@"ET_EXEC"


//--------------------- .nv.info                  --------------------------
	.section	.nv.info,"",@"SHT_CUDA_INFO"
	.align	4


	//----- nvinfo : EIATTR_REGCOUNT
	.align		4
        /*0000*/ 	.byte	0x04, 0x2f
        /*0002*/ 	.short	(.L_1 - .L_0)
	.align		4
.L_0:
        /*0004*/ 	.word	index@(triton_poi_fused_add_3)
        /*0008*/ 	.word	0x0000000c


	//----- nvinfo : EIATTR_MIN_STACK_SIZE
	.align		4
.L_1:
        /*000c*/ 	.byte	0x04, 0x12
        /*000e*/ 	.short	(.L_3 - .L_2)
	.align		4
.L_2:
        /*0010*/ 	.word	index@(triton_poi_fused_add_3)
        /*0014*/ 	.word	0x00000000


	//----- nvinfo : EIATTR_FRAME_SIZE
	.align		4
.L_3:
        /*0018*/ 	.byte	0x04, 0x11
        /*001a*/ 	.short	(.L_5 - .L_4)
	.align		4
.L_4:
        /*001c*/ 	.word	index@(triton_poi_fused_add_3)
        /*0020*/ 	.word	0x00000000


	//----- nvinfo : EIATTR_MIN_STACK_SIZE
	.align		4
.L_5:
        /*0024*/ 	.byte	0x04, 0x12
        /*0026*/ 	.short	(.L_7 - .L_6)
	.align		4
.L_6:
        /*0028*/ 	.word	index@(triton_poi_fused_add_3)
        /*002c*/ 	.word	0x00000000
.L_7:


//--------------------- .nv.info.triton_poi_fused_add_3 --------------------------
	.section	.nv.info.triton_poi_fused_add_3,"",@"SHT_CUDA_INFO"
	.sectionflags	@""
	.align	4


	//----- nvinfo : EIATTR_CUDA_API_VERSION
	.align		4
        /*0000*/ 	.byte	0x04, 0x37
        /*0002*/ 	.short	(.L_9 - .L_8)
.L_8:
        /*0004*/ 	.word	0x0000007c


	//----- nvinfo : EIATTR_KPARAM_INFO
	.align		4
.L_9:
        /*0008*/ 	.byte	0x04, 0x17
        /*000a*/ 	.short	(.L_11 - .L_10)
.L_10:
        /*000c*/ 	.word	0x00000000
        /*0010*/ 	.short	0x0002
        /*0012*/ 	.short	0x0010
        /*0014*/ 	.byte	0x00, 0xf0, 0x11, 0x00


	//----- nvinfo : EIATTR_KPARAM_INFO
	.align		4
.L_11:
        /*0018*/ 	.byte	0x04, 0x17
        /*001a*/ 	.short	(.L_13 - .L_12)
.L_12:
        /*001c*/ 	.word	0x00000000
        /*0020*/ 	.short	0x0001
        /*0022*/ 	.short	0x0008
        /*0024*/ 	.byte	0x00, 0xf4, 0x21, 0x00


	//----- nvinfo : EIATTR_KPARAM_INFO
	.align		4
.L_13:
        /*0028*/ 	.byte	0x04, 0x17
        /*002a*/ 	.short	(.L_15 - .L_14)
.L_14:
        /*002c*/ 	.word	0x00000000
        /*0030*/ 	.short	0x0000
        /*0032*/ 	.short	0x0000
        /*0034*/ 	.byte	0x00, 0xf4, 0x21, 0x00


	//----- nvinfo : EIATTR_SPARSE_MMA_MASK
	.align		4
.L_15:
        /*0038*/ 	.byte	0x03, 0x50
        /*003a*/ 	.short	0x0000


	//----- nvinfo : EIATTR_MAXREG_COUNT
	.align		4
        /*003c*/ 	.byte	0x03, 0x1b
        /*003e*/ 	.short	0x00ff


	//----- nvinfo : EIATTR_EXIT_INSTR_OFFSETS
	.align		4
        /*0040*/ 	.byte	0x04, 0x1c
        /*0042*/ 	.short	(.L_17 - .L_16)


	//   ....[0]....
.L_16:
        /*0044*/ 	.word	0x00000170


	//   ....[1]....
        /*0048*/ 	.word	0x00000190


	//----- nvinfo : EIATTR_REQNTID
	.align		4
.L_17:
        /*004c*/ 	.byte	0x04, 0x10
        /*004e*/ 	.short	(.L_19 - .L_18)
.L_18:
        /*0050*/ 	.word	0x00000080
        /*0054*/ 	.word	0x00000001
        /*0058*/ 	.word	0x00000001


	//----- nvinfo : EIATTR_CBANK_PARAM_SIZE
	.align		4
.L_19:
        /*005c*/ 	.byte	0x03, 0x19
        /*005e*/ 	.short	0x0014


	//----- nvinfo : EIATTR_PARAM_CBANK
	.align		4
        /*0060*/ 	.byte	0x04, 0x0a
        /*0062*/ 	.short	(.L_21 - .L_20)
	.align		4
.L_20:
        /*0064*/ 	.word	index@(.nv.constant0.triton_poi_fused_add_3)
        /*0068*/ 	.short	0x0210
        /*006a*/ 	.short	0x0014


	//----- nvinfo : EIATTR_SW_WAR
	.align		4
.L_21:
        /*006c*/ 	.byte	0x04, 0x36
        /*006e*/ 	.short	(.L_23 - .L_22)
.L_22:
        /*0070*/ 	.word	0x00000008
.L_23:


//--------------------- .nv.callgraph             --------------------------
	.section	.nv.callgraph,"",@"SHT_CUDA_CALLGRAPH"
	.align	4
	.sectionentsize	8
	.align		4
        /*0000*/ 	.word	0x00000000
	.align		4
        /*0004*/ 	.word	0xffffffff
	.align		4
        /*0008*/ 	.word	0x00000000
	.align		4
        /*000c*/ 	.word	0xfffffffe
	.align		4
        /*0010*/ 	.word	0x00000000
	.align		4
        /*0014*/ 	.word	0xfffffffd
	.align		4
        /*0018*/ 	.word	0x00000000
	.align		4
        /*001c*/ 	.word	0xfffffffc


//--------------------- .text.triton_poi_fused_add_3 --------------------------
	.section	.text.triton_poi_fused_add_3,"ax",@progbits
	.align	128
        .global         triton_poi_fused_add_3
        .type           triton_poi_fused_add_3,@function
        .size           triton_poi_fused_add_3,(.L_x_1 - triton_poi_fused_add_3)
        .other          triton_poi_fused_add_3,@"STO_CUDA_ENTRY STV_DEFAULT"
triton_poi_fused_add_3:
.text.triton_poi_fused_add_3:
[----:B------:R-:W0:Y:S02]  /*0000*/  LDC R1, c[0x0][0x28] ;  /* 0x00000a00ff017b82 */ /* 0x000e240000000800 */
[----:B------:R-:W1:Y:S01]  /*0010*/  S2R R0, SR_TID.X ;  /* 0x0000000000007919 */ /* 0x000e620000002100 */
[----:B------:R-:W2:Y:S01]  /*0020*/  LDC.64 R4, c[0x0][0x218] ;  /* 0x00008600ff047b82 */ /* 0x000ea20000000a00 */
[----:B------:R-:W-:Y:S01]  /*0030*/  ULDC.64 UR4, c[0x0][0x208] ;  /* 0x0000820000047ab9 */ /* 0x000fe20000000a00 */
[----:B------:R-:W3:Y:S01]  /*0040*/  S2R R7, SR_CTAID.X ;  /* 0x0000000000077919 */ /* 0x000ee20000002500 */
[----:B-1----:R-:W-:Y:S02]  /*0050*/  LOP3.LUT R0, R0, 0x7f, RZ, 0xc0, !PT ;  /* 0x0000007f00007812 */ /* 0x002fe400078ec0ff */
[----:B---3--:R-:W-:-:S03]  /*0060*/  SHF.R.S32.HI R2, RZ, 0x18, R7 ;  /* 0x00000018ff027819 */ /* 0x008fc60000011407 */
[----:B------:R-:W-:Y:S01]  /*0070*/  IMAD R7, R7, 0x80, R0 ;  /* 0x0000008007077824 */ /* 0x000fe200078e0200 */
[----:B------:R-:W-:Y:S02]  /*0080*/  SGXT R0, R2, 0x1 ;  /* 0x000000010200781a */ /* 0x000fe40000000200 */
[----:B------:R-:W1:Y:S02]  /*0090*/  LDC.64 R2, c[0x0][0x210] ;  /* 0x00008400ff027b82 */ /* 0x000e640000000a00 */
[----:B------:R-:W-:Y:S02]  /*00a0*/  ISETP.GE.AND P0, PT, R7, 0xc0, PT ;  /* 0x000000c00700780c */ /* 0x000fe40003f06270 */
[----:B------:R-:W-:-:S04]  /*00b0*/  LEA.HI R0, R0, R7, RZ, 0x4 ;  /* 0x0000000700007211 */ /* 0x000fc800078f20ff */
[----:B------:R-:W-:-:S05]  /*00c0*/  SHF.R.S32.HI R0, RZ, 0x4, R0 ;  /* 0x00000004ff007819 */ /* 0x000fca0000011400 */
[----:B------:R-:W-:-:S05]  /*00d0*/  IMAD.HI R6, R0, 0x55555556, RZ ;  /* 0x5555555600067827 */ /* 0x000fca00078e02ff */
[----:B------:R-:W-:-:S05]  /*00e0*/  LEA.HI R9, R6, R6, RZ, 0x1 ;  /* 0x0000000606097211 */ /* 0x000fca00078f08ff */
[----:B------:R-:W-:Y:S01]  /*00f0*/  IMAD R9, R9, -0x3, R0 ;  /* 0xfffffffd09097824 */ /* 0x000fe200078e0200 */
[----:B------:R-:W-:Y:S01]  /*0100*/  HFMA2.MMA R0, -RZ, RZ, 0, 0 ;  /* 0x00000000ff007435 */ /* 0x000fe200000001ff */
[----:B-1----:R-:W-:-:S04]  /*0110*/  IMAD.WIDE R2, R7, 0x4, R2 ;  /* 0x0000000407027825 */ /* 0x002fc800078e0202 */
[----:B------:R-:W-:Y:S02]  /*0120*/  IMAD.MOV.U32 R7, RZ, RZ, RZ ;  /* 0x000000ffff077224 */ /* 0x000fe400078e00ff */
[----:B--2---:R-:W-:-:S03]  /*0130*/  IMAD.WIDE R4, R9, 0x4, R4 ;  /* 0x0000000409047825 */ /* 0x004fc600078e0204 */
[----:B------:R-:W2:Y:S04]  /*0140*/  @!P0 LDG.E R0, desc[UR4][R2.64] ;  /* 0x0000000402008981 */ /* 0x000ea8000c1e1900 */
[----:B------:R-:W2:Y:S02]  /*0150*/  @!P0 LDG.E.EL R7, desc[UR4][R4.64] ;  /* 0x0000000404078981 */ /* 0x000ea4000c2e1900 */
[----:B--2---:R-:W-:Y:S01]  /*0160*/  FADD R7, R7, R0 ;  /* 0x0000000007077221 */ /* 0x004fe20000000000 */
[----:B------:R-:W-:Y:S06]  /*0170*/  @P0 EXIT ;  /* 0x000000000000094d */ /* 0x000fec0003800000 */
[----:B------:R-:W-:Y:S01]  /*0180*/  STG.E desc[UR4][R2.64], R7 ;  /* 0x0000000702007986 */ /* 0x000fe2000c101904 */
[----:B------:R-:W-:Y:S05]  /*0190*/  EXIT ;  /* 0x000000000000794d */ /* 0x000fea0003800000 */
.L_x_0:
[----:B------:R-:W-:-:S00]  /*01a0*/  BRA `(.L_x_0) ;  /* 0xfffffffc00fc7947 */ /* 0x000fc0000383ffff */
[----:B------:R-:W-:-:S00]  /*01b0*/  NOP ;  /* 0x0000000000007918 */ /* 0x000fc00000000000 */
        /* <DEDUP_REMOVED lines=12> */
.L_x_1:


//--------------------- .nv.constant0.triton_poi_fused_add_3 --------------------------
	.section	.nv.constant0.triton_poi_fused_add_3,"a",@progbits
	.sectionflags	@""
	.align	4
.nv.constant0.triton_poi_fused_add_3:
	.zero		548
